//
// Generated by NVIDIA NVVM Compiler
//
// Compiler Build ID: CL-36424714
// Cuda compilation tools, release 13.0, V13.0.88
// Based on NVVM 20.0.0
//

.version 9.0
.target sm_100
.address_size 64

	// .globl	_Z5countPiS_i

.visible .entry _Z5countPiS_i(
	.param .u64 .ptr .align 1 _Z5countPiS_i_param_0,
	.param .u64 .ptr .align 1 _Z5countPiS_i_param_1,
	.param .u32 _Z5countPiS_i_param_2
)
{
	.reg .pred 	%p<3>;
	.reg .b32 	%r<10>;
	.reg .b64 	%rd<7>;

	ld.param.u64 	%rd1, [_Z5countPiS_i_param_0];
	ld.param.u64 	%rd2, [_Z5countPiS_i_param_1];
	ld.param.u32 	%r2, [_Z5countPiS_i_param_2];
	mov.u32 	%r3, %ctaid.x;
	mov.u32 	%r4, %ntid.x;
	mov.u32 	%r5, %tid.x;
	mad.lo.s32 	%r1, %r3, %r4, %r5;
	mul.lo.s32 	%r6, %r2, %r2;
	setp.ge.u32 	%p1, %r1, %r6;
	@%p1 bra 	$L__BB0_3;
	cvta.to.global.u64 	%rd3, %rd1;
	mul.wide.u32 	%rd4, %r1, 4;
	add.s64 	%rd5, %rd3, %rd4;
	ld.global.u32 	%r7, [%rd5];
	and.b32  	%r8, %r7, 1;
	setp.eq.b32 	%p2, %r8, 1;
	@%p2 bra 	$L__BB0_3;
	cvta.to.global.u64 	%rd6, %rd2;
	atom.global.add.u32 	%r9, [%rd6], 1;
$L__BB0_3:
	ret;

}
	// .globl	_Z6squarePiS_i
.visible .entry _Z6squarePiS_i(
	.param .u64 .ptr .align 1 _Z6squarePiS_i_param_0,
	.param .u64 .ptr .align 1 _Z6squarePiS_i_param_1,
	.param .u32 _Z6squarePiS_i_param_2
)
{
	.reg .pred 	%p<5>;
	.reg .b32 	%r<61>;
	.reg .b64 	%rd<27>;

	ld.param.u64 	%rd3, [_Z6squarePiS_i_param_0];
	ld.param.u64 	%rd4, [_Z6squarePiS_i_param_1];
	ld.param.u32 	%r23, [_Z6squarePiS_i_param_2];
	cvta.to.global.u64 	%rd5, %rd4;
	cvta.to.global.u64 	%rd1, %rd3;
	mov.u32 	%r25, %ctaid.x;
	mov.u32 	%r26, %ntid.x;
	mov.u32 	%r27, %tid.x;
	mad.lo.s32 	%r28, %r25, %r26, %r27;
	rem.u32 	%r1, %r28, %r23;
	sub.s32 	%r2, %r28, %r1;
	mul.wide.u32 	%rd6, %r28, 4;
	add.s64 	%rd2, %rd5, %rd6;
	ld.global.u32 	%r56, [%rd2];
	max.u32 	%r4, %r23, 1;
	and.b32  	%r5, %r4, 3;
	setp.lt.u32 	%p1, %r23, 4;
	mov.b32 	%r60, 0;
	@%p1 bra 	$L__BB1_3;
	and.b32  	%r60, %r4, -4;
	neg.s32 	%r53, %r60;
	mov.b32 	%r55, 0;
$L__BB1_2:
	add.s32 	%r30, %r2, %r55;
	mul.wide.u32 	%rd7, %r30, 4;
	add.s64 	%rd8, %rd1, %rd7;
	ld.global.u32 	%r31, [%rd8];
	mad.lo.s32 	%r32, %r55, %r23, %r1;
	mul.wide.u32 	%rd9, %r32, 4;
	add.s64 	%rd10, %rd1, %rd9;
	ld.global.u32 	%r33, [%rd10];
	mad.lo.s32 	%r34, %r33, %r31, %r56;
	st.global.u32 	[%rd2], %r34;
	add.s32 	%r35, %r30, 1;
	mul.wide.u32 	%rd11, %r35, 4;
	add.s64 	%rd12, %rd1, %rd11;
	ld.global.u32 	%r36, [%rd12];
	add.s32 	%r37, %r32, %r23;
	mul.wide.u32 	%rd13, %r37, 4;
	add.s64 	%rd14, %rd1, %rd13;
	ld.global.u32 	%r38, [%rd14];
	mad.lo.s32 	%r39, %r38, %r36, %r34;
	st.global.u32 	[%rd2], %r39;
	add.s32 	%r40, %r30, 2;
	mul.wide.u32 	%rd15, %r40, 4;
	add.s64 	%rd16, %rd1, %rd15;
	ld.global.u32 	%r41, [%rd16];
	add.s32 	%r42, %r37, %r23;
	mul.wide.u32 	%rd17, %r42, 4;
	add.s64 	%rd18, %rd1, %rd17;
	ld.global.u32 	%r43, [%rd18];
	mad.lo.s32 	%r44, %r43, %r41, %r39;
	st.global.u32 	[%rd2], %r44;
	add.s32 	%r45, %r30, 3;
	mul.wide.u32 	%rd19, %r45, 4;
	add.s64 	%rd20, %rd1, %rd19;
	ld.global.u32 	%r46, [%rd20];
	add.s32 	%r47, %r42, %r23;
	mul.wide.u32 	%rd21, %r47, 4;
	add.s64 	%rd22, %rd1, %rd21;
	ld.global.u32 	%r48, [%rd22];
	mad.lo.s32 	%r56, %r48, %r46, %r44;
	st.global.u32 	[%rd2], %r56;
	add.s32 	%r55, %r55, 4;
	add.s32 	%r53, %r53, 4;
	setp.ne.s32 	%p2, %r53, 0;
	@%p2 bra 	$L__BB1_2;
$L__BB1_3:
	setp.eq.s32 	%p3, %r5, 0;
	@%p3 bra 	$L__BB1_6;
	neg.s32 	%r58, %r5;
$L__BB1_5:
	.pragma "nounroll";
	add.s32 	%r49, %r2, %r60;
	mul.wide.u32 	%rd23, %r49, 4;
	add.s64 	%rd24, %rd1, %rd23;
	ld.global.u32 	%r50, [%rd24];
	mad.lo.s32 	%r51, %r60, %r23, %r1;
	mul.wide.u32 	%rd25, %r51, 4;
	add.s64 	%rd26, %rd1, %rd25;
	ld.global.u32 	%r52, [%rd26];
	mad.lo.s32 	%r56, %r52, %r50, %r56;
	st.global.u32 	[%rd2], %r56;
	add.s32 	%r60, %r60, 1;
	add.s32 	%r58, %r58, 1;
	setp.ne.s32 	%p4, %r58, 0;
	@%p4 bra 	$L__BB1_5;
$L__BB1_6:
	ret;

}


// ===== COMPILED SASS (sm_100) =====

	.target	sm_100

	.elftype	@"ET_EXEC"


//--------------------- .note.nv.tkinfo           --------------------------
	.section	.note.nv.tkinfo,"",@"SHT_NOTE"
	.sectionflags	@"SHF_NOTE_NV_TKINFO"
	.tkinfo
        /*0018*/ 	.word	0x00000002
        /*0030*/ 	.string	""
        /*0030*/ 	.string	"ptxas"
        /*0030*/ 	.string	"Cuda compilation tools, release 13.0, V13.0.88"
        /*0030*/ 	.string	"Build cuda_13.0.r13.0/compiler.36424714_0"
        /*0030*/ 	.string	"-arch sm_100 -m 64 "



//--------------------- .note.nv.cuinfo           --------------------------
	.section	.note.nv.cuinfo,"",@"SHT_NOTE"
	.sectionflags	@"SHF_NOTE_NV_CUINFO"
        /*0018*/ 	.short	0x0002
        /*001a*/ 	.short	0x0064
        /*001c*/ 	.short	0x0082
	.zero		2


//--------------------- .nv.info                  --------------------------
	.section	.nv.info,"",@"SHT_CUDA_INFO"
	.align	4


	//----- nvinfo : EIATTR_REGCOUNT
	.align		4
        /*0000*/ 	.byte	0x04, 0x2f
        /*0002*/ 	.short	(.L_1 - .L_0)
	.align		4
.L_0:
        /*0004*/ 	.word	index@(_Z5countPiS_i)
        /*0008*/ 	.word	0x00000008


	//----- nvinfo : EIATTR_FRAME_SIZE
	.align		4
.L_1:
        /*000c*/ 	.byte	0x04, 0x11
        /*000e*/ 	.short	(.L_3 - .L_2)
	.align		4
.L_2:
        /*0010*/ 	.word	index@(_Z5countPiS_i)
        /*0014*/ 	.word	0x00000000


	//----- nvinfo : EIATTR_REGCOUNT
	.align		4
.L_3:
        /*0018*/ 	.byte	0x04, 0x2f
        /*001a*/ 	.short	(.L_5 - .L_4)
	.align		4
.L_4:
        /*001c*/ 	.word	index@(_Z6squarePiS_i)
        /*0020*/ 	.word	0x00000020


	//----- nvinfo : EIATTR_FRAME_SIZE
	.align		4
.L_5:
        /*0024*/ 	.byte	0x04, 0x11
        /*0026*/ 	.short	(.L_7 - .L_6)
	.align		4
.L_6:
        /*0028*/ 	.word	index@(_Z6squarePiS_i)
        /*002c*/ 	.word	0x00000000


	//----- nvinfo : EIATTR_MIN_STACK_SIZE
	.align		4
.L_7:
        /*0030*/ 	.byte	0x04, 0x12
        /*0032*/ 	.short	(.L_9 - .L_8)
	.align		4
.L_8:
        /*0034*/ 	.word	index@(_Z6squarePiS_i)
        /*0038*/ 	.word	0x00000000


	//----- nvinfo : EIATTR_MIN_STACK_SIZE
	.align		4
.L_9:
        /*003c*/ 	.byte	0x04, 0x12
        /*003e*/ 	.short	(.L_11 - .L_10)
	.align		4
.L_10:
        /*0040*/ 	.word	index@(_Z5countPiS_i)
        /*0044*/ 	.word	0x00000000
.L_11:


//--------------------- .nv.compat                --------------------------
	.section	.nv.compat,"",@"SHT_CUDA_COMPAT_INFO"
	.align	4
        /*0000*/ 	.byte	0x02, 0x09, 0x00, 0x00, 0x02, 0x02, 0x01, 0x00, 0x02, 0x05, 0x05, 0x00, 0x03, 0x07, 0x01, 0x01
        /*0010*/ 	.byte	0x02, 0x03, 0x00, 0x00, 0x02, 0x06, 0x01, 0x00, 0x04, 0x0b, 0x08, 0x00, 0x09, 0x00, 0x00, 0x00
        /*0020*/ 	.byte	0x00, 0x00, 0x00, 0x00


//--------------------- .nv.info._Z6squarePiS_i   --------------------------
	.section	.nv.info._Z6squarePiS_i,"",@"SHT_CUDA_INFO"
	.sectionflags	@""
	.align	4


	//----- nvinfo : EIATTR_CUDA_API_VERSION
	.align		4
        /*0000*/ 	.byte	0x04, 0x37
        /*0002*/ 	.short	(.L_13 - .L_12)
.L_12:
        /*0004*/ 	.word	0x00000082


	//----- nvinfo : EIATTR_KPARAM_INFO
	.align		4
.L_13:
        /*0008*/ 	.byte	0x04, 0x17
        /*000a*/ 	.short	(.L_15 - .L_14)
.L_14:
        /*000c*/ 	.word	0x00000000
        /*0010*/ 	.short	0x0002
        /*0012*/ 	.short	0x0010
        /*0014*/ 	.byte	0x00, 0xf0, 0x11, 0x00


	//----- nvinfo : EIATTR_KPARAM_INFO
	.align		4
.L_15:
        /*0018*/ 	.byte	0x04, 0x17
        /*001a*/ 	.short	(.L_17 - .L_16)
.L_16:
        /*001c*/ 	.word	0x00000000
        /*0020*/ 	.short	0x0001
        /*0022*/ 	.short	0x0008
        /*0024*/ 	.byte	0x00, 0xf5, 0x21, 0x00


	//----- nvinfo : EIATTR_KPARAM_INFO
	.align		4
.L_17:
        /*0028*/ 	.byte	0x04, 0x17
        /*002a*/ 	.short	(.L_19 - .L_18)
.L_18:
        /*002c*/ 	.word	0x00000000
        /*0030*/ 	.short	0x0000
        /*0032*/ 	.short	0x0000
        /*0034*/ 	.byte	0x00, 0xf5, 0x21, 0x00


	//----- nvinfo : EIATTR_SPARSE_MMA_MASK
	.align		4
.L_19:
        /*0038*/ 	.byte	0x03, 0x50
        /*003a*/ 	.short	0x0000


	//----- nvinfo : EIATTR_MAXREG_COUNT
	.align		4
        /*003c*/ 	.byte	0x03, 0x1b
        /*003e*/ 	.short	0x00ff


	//----- nvinfo : EIATTR_MERCURY_ISA_VERSION
	.align		4
        /*0040*/ 	.byte	0x03, 0x5f
        /*0042*/ 	.short	0x0101


	//----- nvinfo : EIATTR_VRC_CTA_INIT_COUNT
	.align		4
        /*0044*/ 	.byte	0x02, 0x4a
	.zero		1
	.zero		1


	//----- nvinfo : EIATTR_EXIT_INSTR_OFFSETS
	.align		4
        /*0048*/ 	.byte	0x04, 0x1c
        /*004a*/ 	.short	(.L_21 - .L_20)


	//   ....[0]....
.L_20:
        /*004c*/ 	.word	0x00001250


	//   ....[1]....
        /*0050*/ 	.word	0x00001340


	//----- nvinfo : EIATTR_CBANK_PARAM_SIZE
	.align		4
.L_21:
        /*0054*/ 	.byte	0x03, 0x19
        /*0056*/ 	.short	0x0014


	//----- nvinfo : EIATTR_PARAM_CBANK
	.align		4
        /*0058*/ 	.byte	0x04, 0x0a
        /*005a*/ 	.short	(.L_23 - .L_22)
	.align		4
.L_22:
        /*005c*/ 	.word	index@(.nv.constant0._Z6squarePiS_i)
        /*0060*/ 	.short	0x0380
        /*0062*/ 	.short	0x0014


	//----- nvinfo : EIATTR_SW_WAR
	.align		4
.L_23:
        /*0064*/ 	.byte	0x04, 0x36
        /*0066*/ 	.short	(.L_25 - .L_24)
.L_24:
        /*0068*/ 	.word	0x00000008
.L_25:


//--------------------- .nv.info._Z5countPiS_i    --------------------------
	.section	.nv.info._Z5countPiS_i,"",@"SHT_CUDA_INFO"
	.sectionflags	@""
	.align	4


	//----- nvinfo : EIATTR_CUDA_API_VERSION
	.align		4
        /*0000*/ 	.byte	0x04, 0x37
        /*0002*/ 	.short	(.L_27 - .L_26)
.L_26:
        /*0004*/ 	.word	0x00000082


	//----- nvinfo : EIATTR_KPARAM_INFO
	.align		4
.L_27:
        /*0008*/ 	.byte	0x04, 0x17
        /*000a*/ 	.short	(.L_29 - .L_28)
.L_28:
        /*000c*/ 	.word	0x00000000
        /*0010*/ 	.short	0x0002
        /*0012*/ 	.short	0x0010
        /*0014*/ 	.byte	0x00, 0xf0, 0x11, 0x00


	//----- nvinfo : EIATTR_KPARAM_INFO
	.align		4
.L_29:
        /*0018*/ 	.byte	0x04, 0x17
        /*001a*/ 	.short	(.L_31 - .L_30)
.L_30:
        /*001c*/ 	.word	0x00000000
        /*0020*/ 	.short	0x0001
        /*0022*/ 	.short	0x0008
        /*0024*/ 	.byte	0x00, 0xf5, 0x21, 0x00


	//----- nvinfo : EIATTR_KPARAM_INFO
	.align		4
.L_31:
        /*0028*/ 	.byte	0x04, 0x17
        /*002a*/ 	.short	(.L_33 - .L_32)
.L_32:
        /*002c*/ 	.word	0x00000000
        /*0030*/ 	.short	0x0000
        /*0032*/ 	.short	0x0000
        /*0034*/ 	.byte	0x00, 0xf5, 0x21, 0x00


	//----- nvinfo : EIATTR_SPARSE_MMA_MASK
	.align		4
.L_33:
        /*0038*/ 	.byte	0x03, 0x50
        /*003a*/ 	.short	0x0000


	//----- nvinfo : EIATTR_MAXREG_COUNT
	.align		4
        /*003c*/ 	.byte	0x03, 0x1b
        /*003e*/ 	.short	0x00ff


	//----- nvinfo : EIATTR_MERCURY_ISA_VERSION
	.align		4
        /*0040*/ 	.byte	0x03, 0x5f
        /*0042*/ 	.short	0x0101


	//----- nvinfo : EIATTR_INT_WARP_WIDE_INSTR_OFFSETS
	.align		4
        /*0044*/ 	.byte	0x04, 0x31
        /*0046*/ 	.short	(.L_35 - .L_34)


	//   ....[0]....
.L_34:
        /*0048*/ 	.word	0x00000120


	//----- nvinfo : EIATTR_VRC_CTA_INIT_COUNT
	.align		4
.L_35:
        /*004c*/ 	.byte	0x02, 0x4a
	.zero		1
	.zero		1


	//----- nvinfo : EIATTR_EXIT_INSTR_OFFSETS
	.align		4
        /*0050*/ 	.byte	0x04, 0x1c
        /*0052*/ 	.short	(.L_37 - .L_36)


	//   ....[0]....
.L_36:
        /*0054*/ 	.word	0x00000080


	//   ....[1]....
        /*0058*/ 	.word	0x000000f0


	//   ....[2]....
        /*005c*/ 	.word	0x00000170


	//----- nvinfo : EIATTR_CBANK_PARAM_SIZE
	.align		4
.L_37:
        /*0060*/ 	.byte	0x03, 0x19
        /*0062*/ 	.short	0x0014


	//----- nvinfo : EIATTR_PARAM_CBANK
	.align		4
        /*0064*/ 	.byte	0x04, 0x0a
        /*0066*/ 	.short	(.L_39 - .L_38)
	.align		4
.L_38:
        /*0068*/ 	.word	index@(.nv.constant0._Z5countPiS_i)
        /*006c*/ 	.short	0x0380
        /*006e*/ 	.short	0x0014


	//----- nvinfo : EIATTR_SW_WAR
	.align		4
.L_39:
        /*0070*/ 	.byte	0x04, 0x36
        /*0072*/ 	.short	(.L_41 - .L_40)
.L_40:
        /*0074*/ 	.word	0x00000008
.L_41:


//--------------------- .nv.callgraph             --------------------------
	.section	.nv.callgraph,"",@"SHT_CUDA_CALLGRAPH"
	.align	4
	.sectionentsize	8
	.align		4
        /*0000*/ 	.word	0x00000000
	.align		4
        /*0004*/ 	.word	0xffffffff
	.align		4
        /*0008*/ 	.word	0x00000000
	.align		4
        /*000c*/ 	.word	0xfffffffe
	.align		4
        /*0010*/ 	.word	0x00000000
	.align		4
        /*0014*/ 	.word	0xfffffffd
	.align		4
        /*0018*/ 	.word	0x00000000
	.align		4
        /*001c*/ 	.word	0xfffffffc


//--------------------- .text._Z6squarePiS_i      --------------------------
	.section	.text._Z6squarePiS_i,"ax",@progbits
	.align	128
        .global         _Z6squarePiS_i
        .type           _Z6squarePiS_i,@function
        .size           _Z6squarePiS_i,(.L_x_8 - _Z6squarePiS_i)
        .other          _Z6squarePiS_i,@"STO_CUDA_ENTRY STV_DEFAULT"
_Z6squarePiS_i:
.text._Z6squarePiS_i:
[----:B------:R-:W-:Y:S01]  /*0000*/  LDC R1, c[0x0][0x37c] ;  /* 0x0000df00ff017b82 */ /* 0x000fe20000000800 */
[----:B------:R-:W0:Y:S07]  /*0010*/  S2R R0, SR_TID.X ;  /* 0x0000000000007919 */ /* 0x000e2e0000002100 */
[----:B------:R-:W0:Y:S01]  /*0020*/  S2UR UR4, SR_CTAID.X ;  /* 0x00000000000479c3 */ /* 0x000e220000002500 */
[----:B------:R-:W1:Y:S01]  /*0030*/  LDCU.64 UR8, c[0x0][0x358] ;  /* 0x00006b00ff0877ac */ /* 0x000e620008000a00 */
[----:B------:R-:W2:Y:S06]  /*0040*/  LDCU UR7, c[0x0][0x390] ;  /* 0x00007200ff0777ac */ /* 0x000eac0008000800 */
[----:B------:R-:W0:Y:S08]  /*0050*/  LDC R9, c[0x0][0x360] ;  /* 0x0000d800ff097b82 */ /* 0x000e300000000800 */
[----:B------:R-:W3:Y:S01]  /*0060*/  LDC.64 R2, c[0x0][0x388] ;  /* 0x0000e200ff027b82 */ /* 0x000ee20000000a00 */
[----:B0-----:R-:W-:-:S04]  /*0070*/  IMAD R9, R9, UR4, R0 ;  /* 0x0000000409097c24 */ /* 0x001fc8000f8e0200 */
[----:B---3--:R-:W-:-:S05]  /*0080*/  IMAD.WIDE.U32 R2, R9, 0x4, R2 ;  /* 0x0000000409027825 */ /* 0x008fca00078e0002 */
[----:B-1----:R0:W5:Y:S01]  /*0090*/  LDG.E R15, desc[UR8][R2.64] ;  /* 0x00000008020f7981 */ /* 0x002162000c1e1900 */
[----:B--2---:R-:W1:Y:S01]  /*00a0*/  I2F.U32.RP R6, UR7 ;  /* 0x0000000700067d06 */ /* 0x004e620008209000 */
[----:B------:R-:W-:Y:S01]  /*00b0*/  ISETP.NE.U32.AND P1, PT, RZ, UR7, PT ;  /* 0x00000007ff007c0c */ /* 0x000fe2000bf25070 */
[----:B------:R-:W-:-:S04]  /*00c0*/  UISETP.LT.U32.AND UP0, UPT, UR7, 0x1, UPT ;  /* 0x000000010700788c */ /* 0x000fc8000bf01070 */
[----:B------:R-:W-:Y:S02]  /*00d0*/  USEL UR4, UR7, 0x1, !UP0 ;  /* 0x0000000107047887 */ /* 0x000fe4000c000000 */
[----:B------:R-:W-:Y:S02]  /*00e0*/  UISETP.GE.U32.AND UP0, UPT, UR7, 0x4, UPT ;  /* 0x000000040700788c */ /* 0x000fe4000bf06070 */
[----:B------:R-:W-:Y:S01]  /*00f0*/  ULOP3.LUT UR5, UR4, 0x3, URZ, 0xc0, !UPT ;  /* 0x0000000304057892 */ /* 0x000fe2000f8ec0ff */
[----:B-1----:R-:W1:Y:S02]  /*0100*/  MUFU.RCP R6, R6 ;  /* 0x0000000600067308 */ /* 0x002e640000001000 */
[----:B-1----:R-:W-:-:S06]  /*0110*/  IADD3 R4, PT, PT, R6, 0xffffffe, RZ ;  /* 0x0ffffffe06047810 */ /* 0x002fcc0007ffe0ff */
[----:B------:R1:W2:Y:S02]  /*0120*/  F2I.FTZ.U32.TRUNC.NTZ R5, R4 ;  /* 0x0000000400057305 */ /* 0x0002a4000021f000 */
[----:B-1----:R-:W-:Y:S01]  /*0130*/  HFMA2 R4, -RZ, RZ, 0, 0 ;  /* 0x00000000ff047431 */ /* 0x002fe200000001ff */
[----:B--2---:R-:W-:-:S05]  /*0140*/  IADD3 R7, PT, PT, RZ, -R5, RZ ;  /* 0x80000005ff077210 */ /* 0x004fca0007ffe0ff */
[----:B------:R-:W-:-:S04]  /*0150*/  IMAD R7, R7, UR7, RZ ;  /* 0x0000000707077c24 */ /* 0x000fc8000f8e02ff */
[----:B------:R-:W-:Y:S01]  /*0160*/  IMAD.HI.U32 R0, R5, R7, R4 ;  /* 0x0000000705007227 */ /* 0x000fe200078e0004 */
[----:B------:R-:W-:-:S05]  /*0170*/  MOV R7, RZ ;  /* 0x000000ff00077202 */ /* 0x000fca0000000f00 */
[----:B------:R-:W-:-:S05]  /*0180*/  IMAD.HI.U32 R0, R0, R9, RZ ;  /* 0x0000000900007227 */ /* 0x000fca00078e00ff */
[----:B------:R-:W-:-:S05]  /*0190*/  IADD3 R0, PT, PT, -R0, RZ, RZ ;  /* 0x000000ff00007210 */ /* 0x000fca0007ffe1ff */
[----:B------:R-:W-:-:S05]  /*01a0*/  IMAD R0, R0, UR7, R9 ;  /* 0x0000000700007c24 */ /* 0x000fca000f8e0209 */
[----:B------:R-:W-:-:S13]  /*01b0*/  ISETP.GE.U32.AND P0, PT, R0, UR7, PT ;  /* 0x0000000700007c0c */ /* 0x000fda000bf06070 */
[----:B------:R-:W-:-:S04]  /*01c0*/  @P0 IADD3 R0, PT, PT, R0, -UR7, RZ ;  /* 0x8000000700000c10 */ /* 0x000fc8000fffe0ff */
[----:B------:R-:W-:-:S13]  /*01d0*/  ISETP.GE.U32.AND P0, PT, R0, UR7, PT ;  /* 0x0000000700007c0c */ /* 0x000fda000bf06070 */
[----:B------:R-:W-:Y:S02]  /*01e0*/  @P0 IADD3 R0, PT, PT, R0, -UR7, RZ ;  /* 0x8000000700000c10 */ /* 0x000fe4000fffe0ff */
[----:B------:R-:W-:-:S04]  /*01f0*/  @!P1 LOP3.LUT R0, RZ, UR7, RZ, 0x33, !PT ;  /* 0x00000007ff009c12 */ /* 0x000fc8000f8e33ff */
[----:B------:R-:W-:Y:S01]  /*0200*/  IADD3 R6, PT, PT, R9, -R0, RZ ;  /* 0x8000000009067210 */ /* 0x000fe20007ffe0ff */
[----:B0-----:R-:W-:Y:S06]  /*0210*/  BRA.U !UP0, `(.L_x_0) ;  /* 0x0000001108087547 */ /* 0x001fec000b800000 */
[----:B------:R-:W0:Y:S01]  /*0220*/  LDC.64 R4, c[0x0][0x380] ;  /* 0x0000e000ff047b82 */ /* 0x000e220000000a00 */
[----:B------:R-:W-:Y:S01]  /*0230*/  ULOP3.LUT UR4, UR4, 0xfffffffc, URZ, 0xc0, !UPT ;  /* 0xfffffffc04047892 */ /* 0x000fe2000f8ec0ff */
[----:B------:R-:W-:-:S03]  /*0240*/  MOV R11, RZ ;  /* 0x000000ff000b7202 */ /* 0x000fc60000000f00 */
[----:B------:R-:W-:Y:S02]  /*0250*/  UIADD3 UR6, UPT, UPT, -UR4, URZ, URZ ;  /* 0x000000ff04067290 */ /* 0x000fe4000fffe1ff */
[----:B------:R-:W-:Y:S02]  /*0260*/  MOV R7, UR4 ;  /* 0x0000000400077c02 */ /* 0x000fe40008000f00 */
[----:B------:R-:W-:-:S09]  /*0270*/  UISETP.GE.AND UP0, UPT, UR6, URZ, UPT ;  /* 0x000000ff0600728c */ /* 0x000fd2000bf06270 */
[----:B------:R-:W-:Y:S05]  /*0280*/  BRA.U UP0, `(.L_x_1) ;  /* 0x0000000d005c7547 */ /* 0x000fea000b800000 */
[----:B------:R-:W-:Y:S02]  /*0290*/  UIADD3 UR4, UPT, UPT, -UR6, URZ, URZ ;  /* 0x000000ff06047290 */ /* 0x000fe4000fffe1ff */
[----:B------:R-:W-:Y:S02]  /*02a0*/  UPLOP3.LUT UP0, UPT, UPT, UPT, UPT, 0x80, 0x8 ;  /* 0x000000000008789c */ /* 0x000fe40003f0f070 */
[----:B------:R-:W-:-:S09]  /*02b0*/  UISETP.GT.AND UP1, UPT, UR4, 0xc, UPT ;  /* 0x0000000c0400788c */ /* 0x000fd2000bf24270 */
[----:B------:R-:W-:Y:S05]  /*02c0*/  BRA.U !UP1, `(.L_x_2) ;  /* 0x0000000909247547 */ /* 0x000fea000b800000 */
[----:B------:R-:W-:-:S11]  /*02d0*/  UPLOP3.LUT UP0, UPT, UPT, UPT, UPT, 0x40, 0x4 ;  /* 0x000000000004789c */ /* 0x000fd60003f0e870 */
.L_x_3:
[----:B-1----:R-:W1:Y:S01]  /*02e0*/  LDC.64 R8, c[0x0][0x380] ;  /* 0x0000e000ff087b82 */ /* 0x002e620000000a00 */
[----:B------:R-:W-:Y:S01]  /*02f0*/  IADD3 R13, PT, PT, R6, R11, RZ ;  /* 0x0000000b060d7210 */ /* 0x000fe20007ffe0ff */
[----:B------:R-:W-:-:S04]  /*0300*/  IMAD R21, R11, UR7, R0 ;  /* 0x000000070b157c24 */ /* 0x000fc8000f8e0200 */
[----:B-1----:R-:W-:-:S04]  /*0310*/  IMAD.WIDE.U32 R16, R13, 0x4, R8 ;  /* 0x000000040d107825 */ /* 0x002fc800078e0008 */
[----:B------:R-:W-:Y:S02]  /*0320*/  IMAD.WIDE.U32 R18, R21, 0x4, R8 ;  /* 0x0000000415127825 */ /* 0x000fe400078e0008 */
[----:B------:R-:W2:Y:S04]  /*0330*/  LDG.E R16, desc[UR8][R16.64] ;  /* 0x0000000810107981 */ /* 0x000ea8000c1e1900 */
[----:B------:R-:W2:Y:S01]  /*0340*/  LDG.E R18, desc[UR8][R18.64] ;  /* 0x0000000812127981 */ /* 0x000ea2000c1e1900 */
[----:B------:R-:W-:Y:S02]  /*0350*/  IADD3 R25, PT, PT, R13, 0x1, RZ ;  /* 0x000000010d197810 */ /* 0x000fe40007ffe0ff */
[----:B------:R-:W-:-:S05]  /*0360*/  IADD3 R27, PT, PT, R21, UR7, RZ ;  /* 0x00000007151b7c10 */ /* 0x000fca000fffe0ff */
[----:B------:R-:W-:-:S04]  /*0370*/  IMAD.WIDE.U32 R20, R27, 0x4, R8 ;  /* 0x000000041b147825 */ /* 0x000fc800078e0008 */
[----:B--2--5:R-:W-:Y:S02]  /*0380*/  IMAD R23, R16, R18, R15 ;  /* 0x0000001210177224 */ /* 0x024fe400078e020f */
[----:B------:R-:W-:-:S03]  /*0390*/  IMAD.WIDE.U32 R14, R25, 0x4, R8 ;  /* 0x00000004190e7825 */ /* 0x000fc600078e0008 */
[----:B------:R1:W-:Y:S04]  /*03a0*/  STG.E desc[UR8][R2.64], R23 ;  /* 0x0000001702007986 */ /* 0x0003e8000c101908 */
[----:B------:R-:W2:Y:S04]  /*03b0*/  LDG.E R14, desc[UR8][R14.64] ;  /* 0x000000080e0e7981 */ /* 0x000ea8000c1e1900 */
[----:B------:R-:W2:Y:S01]  /*03c0*/  LDG.E R20, desc[UR8][R20.64] ;  /* 0x0000000814147981 */ /* 0x000ea2000c1e1900 */
[----:B------:R-:W-:Y:S02]  /*03d0*/  IADD3 R29, PT, PT, R13, 0x2, RZ ;  /* 0x000000020d1d7810 */ /* 0x000fe40007ffe0ff */
[----:B------:R-:W-:-:S03]  /*03e0*/  IADD3 R27, PT, PT, R27, UR7, RZ ;  /* 0x000000071b1b7c10 */ /* 0x000fc6000fffe0ff */
[----:B------:R-:W-:-:S04]  /*03f0*/  IMAD.WIDE.U32 R16, R29, 0x4, R8 ;  /* 0x000000041d107825 */ /* 0x000fc800078e0008 */
[----:B------:R-:W-:-:S04]  /*0400*/  IMAD.WIDE.U32 R18, R27, 0x4, R8 ;  /* 0x000000041b127825 */ /* 0x000fc800078e0008 */
[----:B--2---:R-:W-:-:S05]  /*0410*/  IMAD R25, R14, R20, R23 ;  /* 0x000000140e197224 */ /* 0x004fca00078e0217 */
[----:B------:R2:W-:Y:S04]  /*0420*/  STG.E desc[UR8][R2.64], R25 ;  /* 0x0000001902007986 */ /* 0x0005e8000c101908 */
[----:B------:R-:W1:Y:S04]  /*0430*/  LDG.E R16, desc[UR8][R16.64] ;  /* 0x0000000810107981 */ /* 0x000e68000c1e1900 */
[----:B------:R-:W1:Y:S01]  /*0440*/  LDG.E R18, desc[UR8][R18.64] ;  /* 0x0000000812127981 */ /* 0x000e62000c1e1900 */
[----:B------:R-:W-:Y:S02]  /*0450*/  IADD3 R29, PT, PT, R13, 0x3, RZ ;  /* 0x000000030d1d7810 */ /* 0x000fe40007ffe0ff */
[----:B------:R-:W-:-:S03]  /*0460*/  IADD3 R27, PT, PT, R27, UR7, RZ ;  /* 0x000000071b1b7c10 */ /* 0x000fc6000fffe0ff */
[----:B------:R-:W-:-:S04]  /*0470*/  IMAD.WIDE.U32 R14, R29, 0x4, R8 ;  /* 0x000000041d0e7825 */ /* 0x000fc800078e0008 */
[----:B------:R-:W-:-:S04]  /*0480*/  IMAD.WIDE.U32 R20, R27, 0x4, R8 ;  /* 0x000000041b147825 */ /* 0x000fc800078e0008 */
[----:B-1----:R-:W-:-:S05]  /*0490*/  IMAD R23, R16, R18, R25 ;  /* 0x0000001210177224 */ /* 0x002fca00078e0219 */
[----:B------:R1:W-:Y:S04]  /*04a0*/  STG.E desc[UR8][R2.64], R23 ;  /* 0x0000001702007986 */ /* 0x0003e8000c101908 */
[----:B------:R-:W3:Y:S04]  /*04b0*/  LDG.E R14, desc[UR8][R14.64] ;  /* 0x000000080e0e7981 */ /* 0x000ee8000c1e1900 */
[----:B------:R-:W3:Y:S01]  /*04c0*/  LDG.E R20, desc[UR8][R20.64] ;  /* 0x0000000814147981 */ /* 0x000ee2000c1e1900 */
[----:B--2---:R-:W-:-:S04]  /*04d0*/  IADD3 R25, PT, PT, R11, 0x4, RZ ;  /* 0x000000040b197810 */ /* 0x004fc80007ffe0ff */
[----:B------:R-:W-:Y:S01]  /*04e0*/  IADD3 R17, PT, PT, R6, R25, RZ ;  /* 0x0000001906117210 */ /* 0x000fe20007ffe0ff */
[----:B------:R-:W-:-:S04]  /*04f0*/  IMAD R27, R25, UR7, R0 ;  /* 0x00000007191b7c24 */ /* 0x000fc8000f8e0200 */
[----:B------:R-:W-:-:S04]  /*0500*/  IMAD.WIDE.U32 R16, R17, 0x4, R8 ;  /* 0x0000000411107825 */ /* 0x000fc800078e0008 */
[----:B------:R-:W-:-:S04]  /*0510*/  IMAD.WIDE.U32 R18, R27, 0x4, R8 ;  /* 0x000000041b127825 */ /* 0x000fc800078e0008 */
[----:B---3--:R-:W-:-:S05]  /*0520*/  IMAD R25, R14, R20, R23 ;  /* 0x000000140e197224 */ /* 0x008fca00078e0217 */
        /* <DEDUP_REMOVED lines=93> */
[----:B------:R-:W-:Y:S01]  /*0b00*/  UIADD3 UR6, UPT, UPT, UR6, 0x10, URZ ;  /* 0x0000001006067890 */ /* 0x000fe2000fffe0ff */
[----:B------:R-:W-:-:S03]  /*0b10*/  IADD3 R11, PT, PT, R11, 0x10, RZ ;  /* 0x000000100b0b7810 */ /* 0x000fc60007ffe0ff */
[----:B------:R-:W-:Y:S01]  /*0b20*/  UISETP.GE.AND UP1, UPT, UR6, -0xc, UPT ;  /* 0xfffffff40600788c */ /* 0x000fe2000bf26270 */
[----:B--2---:R-:W-:-:S05]  /*0b30*/  IMAD R15, R12, R8, R21 ;  /* 0x000000080c0f7224 */ /* 0x004fca00078e0215 */
[----:B------:R1:W-:Y:S03]  /*0b40*/  STG.E desc[UR8][R2.64], R15 ;  /* 0x0000000f02007986 */ /* 0x0003e6000c101908 */
[----:B------:R-:W-:Y:S05]  /*0b50*/  BRA.U !UP1, `(.L_x_3) ;  /* 0xfffffff509e07547 */ /* 0x000fea000b83ffff */
.L_x_2:
[----:B------:R-:W-:-:S04]  /*0b60*/  UIADD3 UR4, UPT, UPT, -UR6, URZ, URZ ;  /* 0x000000ff06047290 */ /* 0x000fc8000fffe1ff */
[----:B------:R-:W-:-:S09]  /*0b70*/  UISETP.GT.AND UP1, UPT, UR4, 0x4, UPT ;  /* 0x000000040400788c */ /* 0x000fd2000bf24270 */
[----:B------:R-:W-:Y:S05]  /*0b80*/  BRA.U !UP1, `(.L_x_4) ;  /* 0x0000000509147547 */ /* 0x000fea000b800000 */
[----:B------:R-:W2:Y:S01]  /*0b90*/  LDC.64 R8, c[0x0][0x380] ;  /* 0x0000e000ff087b82 */ /* 0x000ea20000000a00 */
[----:B------:R-:W-:Y:S01]  /*0ba0*/  IADD3 R13, PT, PT, R6, R11, RZ ;  /* 0x0000000b060d7210 */ /* 0x000fe20007ffe0ff */
[----:B-1----:R-:W-:-:S04]  /*0bb0*/  IMAD R21, R11, UR7, R0 ;  /* 0x000000070b157c24 */ /* 0x002fc8000f8e0200 */
[----:B--2---:R-:W-:-:S04]  /*0bc0*/  IMAD.WIDE.U32 R16, R13, 0x4, R8 ;  /* 0x000000040d107825 */ /* 0x004fc800078e0008 */
        /* <DEDUP_REMOVED lines=60> */
[----:B------:R-:W-:Y:S01]  /*0f90*/  IADD3 R11, PT, PT, R11, 0x8, RZ ;  /* 0x000000080b0b7810 */ /* 0x000fe20007ffe0ff */
[----:B------:R-:W-:-:S02]  /*0fa0*/  UIADD3 UR6, UPT, UPT, UR6, 0x8, URZ ;  /* 0x0000000806067890 */ /* 0x000fc4000fffe0ff */
[----:B------:R-:W-:Y:S01]  /*0fb0*/  UPLOP3.LUT UP0, UPT, UPT, UPT, UPT, 0x40, 0x4 ;  /* 0x000000000004789c */ /* 0x000fe20003f0e870 */
[----:B--2---:R-:W-:-:S05]  /*0fc0*/  IMAD R15, R12, R8, R21 ;  /* 0x000000080c0f7224 */ /* 0x004fca00078e0215 */
[----:B------:R3:W-:Y:S05]  /*0fd0*/  STG.E desc[UR8][R2.64], R15 ;  /* 0x0000000f02007986 */ /* 0x0007ea000c101908 */
.L_x_4:
[----:B------:R-:W-:-:S09]  /*0fe0*/  UISETP.NE.OR UP0, UPT, UR6, URZ, UP0 ;  /* 0x000000ff0600728c */ /* 0x000fd20008705670 */
[----:B------:R-:W-:Y:S05]  /*0ff0*/  BRA.U !UP0, `(.L_x_0) ;  /* 0x0000000108907547 */ /* 0x000fea000b800000 */
.L_x_1:
[----:B------:R-:W-:Y:S01]  /*1000*/  IADD3 R9, PT, PT, R6, R11, RZ ;  /* 0x0000000b06097210 */ /* 0x000fe20007ffe0ff */
[----:B------:R-:W-:-:S04]  /*1010*/  IMAD R19, R11, UR7, R0 ;  /* 0x000000070b137c24 */ /* 0x000fc8000f8e0200 */
[----:B0-----:R-:W-:-:S04]  /*1020*/  IMAD.WIDE.U32 R12, R9, 0x4, R4 ;  /* 0x00000004090c7825 */ /* 0x001fc800078e0004 */
[----:B------:R-:W-:Y:S02]  /*1030*/  IMAD.WIDE.U32 R16, R19, 0x4, R4 ;  /* 0x0000000413107825 */ /* 0x000fe400078e0004 */
[----:B--2---:R-:W2:Y:S04]  /*1040*/  LDG.E R12, desc[UR8][R12.64] ;  /* 0x000000080c0c7981 */ /* 0x004ea8000c1e1900 */
[----:B------:R-:W2:Y:S01]  /*1050*/  LDG.E R16, desc[UR8][R16.64] ;  /* 0x0000000810107981 */ /* 0x000ea2000c1e1900 */
[----:B-1-3--:R-:W-:Y:S02]  /*1060*/  IADD3 R23, PT, PT, R9, 0x1, RZ ;  /* 0x0000000109177810 */ /* 0x00afe40007ffe0ff */
        /* <DEDUP_REMOVED lines=13> */
[----:B------:R-:W0:Y:S04]  /*1140*/  LDG.E R12, desc[UR8][R12.64] ;  /* 0x000000080c0c7981 */ /* 0x000e28000c1e1900 */
[----:B------:R-:W0:Y:S01]  /*1150*/  LDG.E R16, desc[UR8][R16.64] ;  /* 0x0000000810107981 */ /* 0x000e22000c1e1900 */
[----:B------:R-:W-:Y:S02]  /*1160*/  IADD3 R9, PT, PT, R9, 0x3, RZ ;  /* 0x0000000309097810 */ /* 0x000fe40007ffe0ff */
[----:B------:R-:W-:-:S03]  /*1170*/  IADD3 R25, PT, PT, R25, UR7, RZ ;  /* 0x0000000719197c10 */ /* 0x000fc6000fffe0ff */
[----:B------:R-:W-:-:S04]  /*1180*/  IMAD.WIDE.U32 R8, R9, 0x4, R4 ;  /* 0x0000000409087825 */ /* 0x000fc800078e0004 */
[----:B------:R-:W-:-:S04]  /*1190*/  IMAD.WIDE.U32 R18, R25, 0x4, R4 ;  /* 0x0000000419127825 */ /* 0x000fc800078e0004 */
[----:B0-----:R-:W-:-:S05]  /*11a0*/  IMAD R21, R12, R16, R23 ;  /* 0x000000100c157224 */ /* 0x001fca00078e0217 */
[----:B------:R2:W-:Y:S04]  /*11b0*/  STG.E desc[UR8][R2.64], R21 ;  /* 0x0000001502007986 */ /* 0x0005e8000c101908 */
[----:B------:R-:W3:Y:S04]  /*11c0*/  LDG.E R8, desc[UR8][R8.64] ;  /* 0x0000000808087981 */ /* 0x000ee8000c1e1900 */
[----:B------:R-:W3:Y:S01]  /*11d0*/  LDG.E R18, desc[UR8][R18.64] ;  /* 0x0000000812127981 */ /* 0x000ee2000c1e1900 */
[----:B------:R-:W-:Y:S01]  /*11e0*/  UIADD3 UR6, UPT, UPT, UR6, 0x4, URZ ;  /* 0x0000000406067890 */ /* 0x000fe2000fffe0ff */
[----:B------:R-:W-:-:S03]  /*11f0*/  IADD3 R11, PT, PT, R11, 0x4, RZ ;  /* 0x000000040b0b7810 */ /* 0x000fc60007ffe0ff */
[----:B------:R-:W-:Y:S01]  /*1200*/  UISETP.NE.AND UP0, UPT, UR6, URZ, UPT ;  /* 0x000000ff0600728c */ /* 0x000fe2000bf05270 */
[----:B---3--:R-:W-:-:S05]  /*1210*/  IMAD R15, R8, R18, R21 ;  /* 0x00000012080f7224 */ /* 0x008fca00078e0215 */
[----:B------:R2:W-:Y:S03]  /*1220*/  STG.E desc[UR8][R2.64], R15 ;  /* 0x0000000f02007986 */ /* 0x0005e6000c101908 */
[----:B------:R-:W-:Y:S05]  /*1230*/  BRA.U UP0, `(.L_x_1) ;  /* 0xfffffffd00707547 */ /* 0x000fea000b83ffff */
.L_x_0:
[----:B------:R-:W-:-:S13]  /*1240*/  ISETP.NE.AND P0, PT, RZ, UR5, PT ;  /* 0x00000005ff007c0c */ /* 0x000fda000bf05270 */
[----:B------:R-:W-:Y:S05]  /*1250*/  @!P0 EXIT ;  /* 0x000000000000894d */ /* 0x000fea0003800000 */
[----:B------:R-:W4:Y:S01]  /*1260*/  LDC.64 R10, c[0x0][0x380] ;  /* 0x0000e000ff0a7b82 */ /* 0x000f220000000a00 */
[----:B------:R-:W-:-:S12]  /*1270*/  UIADD3 UR5, UPT, UPT, -UR5, URZ, URZ ;  /* 0x000000ff05057290 */ /* 0x000fd8000fffe1ff */
.L_x_5:
[----:B0-----:R-:W-:Y:S01]  /*1280*/  IADD3 R5, PT, PT, R6, R7, RZ ;  /* 0x0000000706057210 */ /* 0x001fe20007ffe0ff */
[----:B------:R-:W-:-:S04]  /*1290*/  IMAD R9, R7, UR7, R0 ;  /* 0x0000000707097c24 */ /* 0x000fc8000f8e0200 */
[----:B----4-:R-:W-:-:S04]  /*12a0*/  IMAD.WIDE.U32 R4, R5, 0x4, R10 ;  /* 0x0000000405047825 */ /* 0x010fc800078e000a */
[----:B------:R-:W-:Y:S02]  /*12b0*/  IMAD.WIDE.U32 R8, R9, 0x4, R10 ;  /* 0x0000000409087825 */ /* 0x000fe400078e000a */
[----:B------:R-:W1:Y:S04]  /*12c0*/  LDG.E R4, desc[UR8][R4.64] ;  /* 0x0000000804047981 */ /* 0x000e68000c1e1900 */
[----:B------:R-:W1:Y:S01]  /*12d0*/  LDG.E R8, desc[UR8][R8.64] ;  /* 0x0000000808087981 */ /* 0x000e62000c1e1900 */
[----:B------:R-:W-:Y:S01]  /*12e0*/  UIADD3 UR5, UPT, UPT, UR5, 0x1, URZ ;  /* 0x0000000105057890 */ /* 0x000fe2000fffe0ff */
[----:B------:R-:W-:-:S03]  /*12f0*/  IADD3 R7, PT, PT, R7, 0x1, RZ ;  /* 0x0000000107077810 */ /* 0x000fc60007ffe0ff */
[----:B------:R-:W-:Y:S01]  /*1300*/  UISETP.NE.AND UP0, UPT, UR5, URZ, UPT ;  /* 0x000000ff0500728c */ /* 0x000fe2000bf05270 */
[----:B-123-5:R-:W-:-:S05]  /*1310*/  IMAD R15, R4, R8, R15 ;  /* 0x00000008040f7224 */ /* 0x02efca00078e020f */
[----:B------:R0:W-:Y:S03]  /*1320*/  STG.E desc[UR8][R2.64], R15 ;  /* 0x0000000f02007986 */ /* 0x0001e6000c101908 */
[----:B------:R-:W-:Y:S05]  /*1330*/  BRA.U UP0, `(.L_x_5) ;  /* 0xfffffffd00d07547 */ /* 0x000fea000b83ffff */
[----:B------:R-:W-:Y:S05]  /*1340*/  EXIT ;  /* 0x000000000000794d */ /* 0x000fea0003800000 */
.L_x_6:
[----:B------:R-:W-:-:S00]  /*1350*/  BRA `(.L_x_6) ;  /* 0xfffffffc00fc7947 */ /* 0x000fc0000383ffff */
[----:B------:R-:W-:-:S00]  /*1360*/  NOP ;  /* 0x0000000000007918 */ /* 0x000fc00000000000 */
        /* <DEDUP_REMOVED lines=9> */
.L_x_8:


//--------------------- .text._Z5countPiS_i       --------------------------
	.section	.text._Z5countPiS_i,"ax",@progbits
	.align	128
        .global         _Z5countPiS_i
        .type           _Z5countPiS_i,@function
        .size           _Z5countPiS_i,(.L_x_9 - _Z5countPiS_i)
        .other          _Z5countPiS_i,@"STO_CUDA_ENTRY STV_DEFAULT"
_Z5countPiS_i:
.text._Z5countPiS_i:
[----:B------:R-:W-:Y:S01]  /*0000*/  LDC R1, c[0x0][0x37c] ;  /* 0x0000df00ff017b82 */ /* 0x000fe20000000800 */
[----:B------:R-:W0:Y:S07]  /*0010*/  S2R R0, SR_TID.X ;  /* 0x0000000000007919 */ /* 0x000e2e0000002100 */
[----:B------:R-:W0:Y:S01]  /*0020*/  S2UR UR5, SR_CTAID.X ;  /* 0x00000000000579c3 */ /* 0x000e220000002500 */
[----:B------:R-:W1:Y:S07]  /*0030*/  LDCU UR4, c[0x0][0x390] ;  /* 0x00007200ff0477ac */ /* 0x000e6e0008000800 */
[----:B------:R-:W0:Y:S01]  /*0040*/  LDC R5, c[0x0][0x360] ;  /* 0x0000d800ff057b82 */ /* 0x000e220000000800 */
[----:B-1----:R-:W-:Y:S01]  /*0050*/  UIMAD UR4, UR4, UR4, URZ ;  /* 0x00000004040472a4 */ /* 0x002fe2000f8e02ff */
[----:B0-----:R-:W-:-:S05]  /*0060*/  IMAD R5, R5, UR5, R0 ;  /* 0x0000000505057c24 */ /* 0x001fca000f8e0200 */
[----:B------:R-:W-:-:S13]  /*0070*/  ISETP.GE.U32.AND P0, PT, R5, UR4, PT ;  /* 0x0000000405007c0c */ /* 0x000fda000bf06070 */
[----:B------:R-:W-:Y:S05]  /*0080*/  @P0 EXIT ;  /* 0x000000000000094d */ /* 0x000fea0003800000 */
[----:B------:R-:W0:Y:S01]  /*0090*/  LDC.64 R2, c[0x0][0x380] ;  /* 0x0000e000ff027b82 */ /* 0x000e220000000a00 */
[----:B------:R-:W1:Y:S01]  /*00a0*/  LDCU.64 UR4, c[0x0][0x358] ;  /* 0x00006b00ff0477ac */ /* 0x000e620008000a00 */
[----:B0-----:R-:W-:-:S06]  /*00b0*/  IMAD.WIDE.U32 R2, R5, 0x4, R2 ;  /* 0x0000000405027825 */ /* 0x001fcc00078e0002 */
[----:B-1----:R-:W2:Y:S02]  /*00c0*/  LDG.E R2, desc[UR4][R2.64] ;  /* 0x0000000402027981 */ /* 0x002ea4000c1e1900 */
[----:B--2---:R-:W-:-:S04]  /*00d0*/  LOP3.LUT R0, R2, 0x1, RZ, 0xc0, !PT ;  /* 0x0000000102007812 */ /* 0x004fc800078ec0ff */
[----:B------:R-:W-:-:S13]  /*00e0*/  ISETP.NE.U32.AND P0, PT, R0, 0x1, PT ;  /* 0x000000010000780c */ /* 0x000fda0003f05070 */
[----:B------:R-:W-:Y:S05]  /*00f0*/  @!P0 EXIT ;  /* 0x000000000000894d */ /* 0x000fea0003800000 */
[----:B------:R-:W0:Y:S01]  /*0100*/  S2R R0, SR_LANEID ;  /* 0x0000000000007919 */ /* 0x000e220000000000 */
[----:B------:R-:W1:Y:S01]  /*0110*/  LDC.64 R2, c[0x0][0x388] ;  /* 0x0000e200ff027b82 */ /* 0x000e620000000a00 */
[----:B------:R-:W-:Y:S02]  /*0120*/  VOTEU.ANY UR6, UPT, PT ;  /* 0x0000000000067886 */ /* 0x000fe400038e0100 */
[----:B------:R-:W-:Y:S02]  /*0130*/  UFLO.U32 UR7, UR6 ;  /* 0x00000006000772bd */ /* 0x000fe400080e0000 */
[----:B------:R-:W1:Y:S04]  /*0140*/  POPC R5, UR6 ;  /* 0x0000000600057d09 */ /* 0x000e680008000000 */
[----:B0-----:R-:W-:-:S13]  /*0150*/  ISETP.EQ.U32.AND P0, PT, R0, UR7, PT ;  /* 0x0000000700007c0c */ /* 0x001fda000bf02070 */
[----:B-1----:R-:W-:Y:S01]  /*0160*/  @P0 REDG.E.ADD.STRONG.GPU desc[UR4][R2.64], R5 ;  /* 0x000000050200098e */ /* 0x002fe2000c12e104 */
[----:B------:R-:W-:Y:S05]  /*0170*/  EXIT ;  /* 0x000000000000794d */ /* 0x000fea0003800000 */
.L_x_7:
        /* <DEDUP_REMOVED lines=16> */
.L_x_9:


//--------------------- .nv.shared.reserved.0     --------------------------
	.section	.nv.shared.reserved.0,"aw",@nobits
	.weak		__nv_reservedSMEM_offset_0_alias
	.size		__nv_reservedSMEM_offset_0_alias, 0, 64
	.other		__nv_reservedSMEM_offset_0_alias,@"STO_CUDA_RESERVED_SHARED STV_DEFAULT"
__nv_reservedSMEM_offset_0_alias:
	.zero		0
	.zero		64


//--------------------- .nv.constant0._Z6squarePiS_i --------------------------
	.section	.nv.constant0._Z6squarePiS_i,"a",@progbits
	.sectionflags	@""
	.align	4
.nv.constant0._Z6squarePiS_i:
	.zero		916


//--------------------- .nv.constant0._Z5countPiS_i --------------------------
	.section	.nv.constant0._Z5countPiS_i,"a",@progbits
	.sectionflags	@""
	.align	4
.nv.constant0._Z5countPiS_i:
	.zero		916


//--------------------- SYMBOLS --------------------------

	.type		.nv.reservedSmem.offset0,@object
	.size		.nv.reservedSmem.offset0,0x4
